//
// Generated by NVIDIA NVVM Compiler
//
// Compiler Build ID: CL-36424714
// Cuda compilation tools, release 13.0, V13.0.88
// Based on NVVM 20.0.0
//

.version 9.0
.target sm_100
.address_size 64

	// .globl	_Z12doRushLarsenPdiPKd

.visible .entry _Z12doRushLarsenPdiPKd(
	.param .u64 .ptr .align 1 _Z12doRushLarsenPdiPKd_param_0,
	.param .u32 _Z12doRushLarsenPdiPKd_param_1,
	.param .u64 .ptr .align 1 _Z12doRushLarsenPdiPKd_param_2
)
{
	.reg .pred 	%p<5>;
	.reg .b32 	%r<21>;
	.reg .b32 	%f<3>;
	.reg .b64 	%rd<8>;
	.reg .b64 	%fd<67>;

	ld.param.u64 	%rd2, [_Z12doRushLarsenPdiPKd_param_0];
	ld.param.u32 	%r5, [_Z12doRushLarsenPdiPKd_param_1];
	ld.param.u64 	%rd3, [_Z12doRushLarsenPdiPKd_param_2];
	mov.u32 	%r6, %ctaid.x;
	mov.u32 	%r7, %ntid.x;
	mov.u32 	%r8, %tid.x;
	mad.lo.s32 	%r1, %r6, %r7, %r8;
	setp.gt.s32 	%p1, %r1, %r5;
	@%p1 bra 	$L__BB0_5;
	cvta.to.global.u64 	%rd4, %rd2;
	cvta.to.global.u64 	%rd5, %rd3;
	mul.wide.s32 	%rd6, %r1, 8;
	add.s64 	%rd7, %rd5, %rd6;
	ld.global.f64 	%fd8, [%rd7];
	fma.rn.f64 	%fd9, %fd8, 0d0000000000000000, 0d3E48F54B4C4CADA4;
	fma.rn.f64 	%fd10, %fd8, %fd9, 0d3ED28579DEAE3F3F;
	fma.rn.f64 	%fd11, %fd8, %fd10, 0d3F44C68346D92A14;
	fma.rn.f64 	%fd12, %fd8, %fd11, 0d3FA4E71C795498AF;
	fma.rn.f64 	%fd13, %fd8, %fd12, 0d3FEFE1DCF04A458B;
	fma.rn.f64 	%fd14, %fd8, 0d0000000000000000, 0dBC48960526C0BBB8;
	fma.rn.f64 	%fd15, %fd8, %fd14, 0d3CA48D42BFB3E256;
	fma.rn.f64 	%fd16, %fd8, %fd15, 0d3D014A101A4AA92D;
	fma.rn.f64 	%fd17, %fd8, %fd16, 0dBD5DF9328B9A3900;
	fma.rn.f64 	%fd18, %fd8, %fd17, 0dBDADD92EFFAB04D4;
	fma.rn.f64 	%fd19, %fd8, %fd18, 0d3E4D1EA68BD721EE;
	fma.rn.f64 	%fd20, %fd8, %fd19, 0d3ED1E4C2E6FE4EFA;
	fma.rn.f64 	%fd21, %fd8, %fd20, 0d3F450AE5D582607D;
	fma.rn.f64 	%fd22, %fd8, %fd21, 0d3FA4C560CDC387CC;
	fma.rn.f64 	%fd23, %fd8, %fd22, 0d3FF0000000000000;
	div.rn.f64 	%fd1, %fd13, %fd23;
	fma.rn.f64 	%fd24, %fd8, 0d0000000000000000, 0dB9DE4CE220C04185;
	fma.rn.f64 	%fd25, %fd8, %fd24, 0dBA61EB8CDB429455;
	fma.rn.f64 	%fd26, %fd8, %fd25, 0dBAC5D46F5C03E0CF;
	fma.rn.f64 	%fd27, %fd8, %fd26, 0d3B253F0D6BC46DBB;
	fma.rn.f64 	%fd28, %fd8, %fd27, 0d3B9DB2946731BB0C;
	fma.rn.f64 	%fd29, %fd8, %fd28, 0d3BC7B0B8707A693F;
	fma.rn.f64 	%fd30, %fd8, %fd29, 0dBC5CBDBB98F20F5B;
	fma.rn.f64 	%fd31, %fd8, %fd30, 0dBCA4280C93BAA263;
	fma.rn.f64 	%fd32, %fd8, %fd31, 0d3D0D54FD4B520728;
	fma.rn.f64 	%fd33, %fd8, %fd32, 0d3D56D035345EA5FE;
	fma.rn.f64 	%fd34, %fd8, %fd33, 0dBDB1BDD222E868F5;
	fma.rn.f64 	%fd35, %fd8, %fd34, 0dBDF2F959C6CA9345;
	fma.rn.f64 	%fd36, %fd8, %fd35, 0d3E477686219F880C;
	fma.rn.f64 	%fd37, %fd8, %fd36, 0d3E622F7E732CFDB6;
	fma.rn.f64 	%fd38, %fd8, %fd37, 0dBEB74962B3A4643F;
	fma.rn.f64 	%fd39, %fd8, %fd38, 0dBEF05BB43498A979;
	fma.rn.f64 	%fd40, %fd8, %fd39, 0d3F506328ED44C0A4;
	fma.rn.f64 	%fd2, %fd8, %fd40, 0d3FD6BD8492501F7B;
	add.s64 	%rd1, %rd4, %rd6;
	ld.global.f64 	%fd3, [%rd1];
	neg.f64 	%fd41, %fd2;
	fma.rn.f64 	%fd42, %fd2, 0dBFF71547652B82FE, 0d4338000000000000;
	{
	.reg .b32 %temp; 
	mov.b64 	{%r2, %temp}, %fd42;
	}
	mov.f64 	%fd43, 0dC338000000000000;
	add.rn.f64 	%fd44, %fd42, %fd43;
	fma.rn.f64 	%fd45, %fd44, 0dBFE62E42FEFA39EF, %fd41;
	fma.rn.f64 	%fd46, %fd44, 0dBC7ABC9E3B39803F, %fd45;
	fma.rn.f64 	%fd47, %fd46, 0d3E5ADE1569CE2BDF, 0d3E928AF3FCA213EA;
	fma.rn.f64 	%fd48, %fd47, %fd46, 0d3EC71DEE62401315;
	fma.rn.f64 	%fd49, %fd48, %fd46, 0d3EFA01997C89EB71;
	fma.rn.f64 	%fd50, %fd49, %fd46, 0d3F2A01A014761F65;
	fma.rn.f64 	%fd51, %fd50, %fd46, 0d3F56C16C1852B7AF;
	fma.rn.f64 	%fd52, %fd51, %fd46, 0d3F81111111122322;
	fma.rn.f64 	%fd53, %fd52, %fd46, 0d3FA55555555502A1;
	fma.rn.f64 	%fd54, %fd53, %fd46, 0d3FC5555555555511;
	fma.rn.f64 	%fd55, %fd54, %fd46, 0d3FE000000000000B;
	fma.rn.f64 	%fd56, %fd55, %fd46, 0d3FF0000000000000;
	fma.rn.f64 	%fd57, %fd56, %fd46, 0d3FF0000000000000;
	{
	.reg .b32 %temp; 
	mov.b64 	{%r3, %temp}, %fd57;
	}
	{
	.reg .b32 %temp; 
	mov.b64 	{%temp, %r4}, %fd57;
	}
	shl.b32 	%r9, %r2, 20;
	add.s32 	%r10, %r9, %r4;
	mov.b64 	%fd66, {%r3, %r10};
	{
	.reg .b32 %temp; 
	mov.b64 	{%temp, %r11}, %fd41;
	}
	mov.b32 	%f2, %r11;
	abs.f32 	%f1, %f2;
	setp.lt.f32 	%p2, %f1, 0f4086232B;
	@%p2 bra 	$L__BB0_4;
	setp.gt.f64 	%p3, %fd2, 0d0000000000000000;
	mov.f64 	%fd58, 0d7FF0000000000000;
	sub.f64 	%fd59, %fd58, %fd2;
	selp.f64 	%fd66, 0d0000000000000000, %fd59, %p3;
	setp.geu.f32 	%p4, %f1, 0f40874800;
	@%p4 bra 	$L__BB0_4;
	shr.u32 	%r12, %r2, 31;
	add.s32 	%r13, %r2, %r12;
	shr.s32 	%r14, %r13, 1;
	shl.b32 	%r15, %r14, 20;
	add.s32 	%r16, %r4, %r15;
	mov.b64 	%fd60, {%r3, %r16};
	sub.s32 	%r17, %r2, %r14;
	shl.b32 	%r18, %r17, 20;
	add.s32 	%r19, %r18, 1072693248;
	mov.b32 	%r20, 0;
	mov.b64 	%fd61, {%r20, %r19};
	mul.f64 	%fd66, %fd61, %fd60;
$L__BB0_4:
	mov.f64 	%fd62, 0d3FF0000000000000;
	sub.f64 	%fd63, %fd62, %fd66;
	sub.f64 	%fd64, %fd1, %fd3;
	fma.rn.f64 	%fd65, %fd64, %fd63, %fd3;
	st.global.f64 	[%rd1], %fd65;
$L__BB0_5:
	ret;

}


// ===== COMPILED SASS (sm_100) =====

	.target	sm_100

	.elftype	@"ET_EXEC"


//--------------------- .note.nv.tkinfo           --------------------------
	.section	.note.nv.tkinfo,"",@"SHT_NOTE"
	.sectionflags	@"SHF_NOTE_NV_TKINFO"
	.tkinfo
        /*0018*/ 	.word	0x00000002
        /*0030*/ 	.string	""
        /*0030*/ 	.string	"ptxas"
        /*0030*/ 	.string	"Cuda compilation tools, release 13.0, V13.0.88"
        /*0030*/ 	.string	"Build cuda_13.0.r13.0/compiler.36424714_0"
        /*0030*/ 	.string	"-arch sm_100 -m 64 "



//--------------------- .note.nv.cuinfo           --------------------------
	.section	.note.nv.cuinfo,"",@"SHT_NOTE"
	.sectionflags	@"SHF_NOTE_NV_CUINFO"
        /*0018*/ 	.short	0x0002
        /*001a*/ 	.short	0x0064
        /*001c*/ 	.short	0x0082
	.zero		2


//--------------------- .nv.info                  --------------------------
	.section	.nv.info,"",@"SHT_CUDA_INFO"
	.align	4


	//----- nvinfo : EIATTR_REGCOUNT
	.align		4
        /*0000*/ 	.byte	0x04, 0x2f
        /*0002*/ 	.short	(.L_1 - .L_0)
	.align		4
.L_0:
        /*0004*/ 	.word	index@(_Z12doRushLarsenPdiPKd)
        /*0008*/ 	.word	0x0000001b


	//----- nvinfo : EIATTR_FRAME_SIZE
	.align		4
.L_1:
        /*000c*/ 	.byte	0x04, 0x11
        /*000e*/ 	.short	(.L_3 - .L_2)
	.align		4
.L_2:
        /*0010*/ 	.word	index@($__internal_0_$__cuda_sm20_div_rn_f64_full)
        /*0014*/ 	.word	0x00000000


	//----- nvinfo : EIATTR_FRAME_SIZE
	.align		4
.L_3:
        /*0018*/ 	.byte	0x04, 0x11
        /*001a*/ 	.short	(.L_5 - .L_4)
	.align		4
.L_4:
        /*001c*/ 	.word	index@(_Z12doRushLarsenPdiPKd)
        /*0020*/ 	.word	0x00000000


	//----- nvinfo : EIATTR_MIN_STACK_SIZE
	.align		4
.L_5:
        /*0024*/ 	.byte	0x04, 0x12
        /*0026*/ 	.short	(.L_7 - .L_6)
	.align		4
.L_6:
        /*0028*/ 	.word	index@(_Z12doRushLarsenPdiPKd)
        /*002c*/ 	.word	0x00000000
.L_7:


//--------------------- .nv.compat                --------------------------
	.section	.nv.compat,"",@"SHT_CUDA_COMPAT_INFO"
	.align	4
        /*0000*/ 	.byte	0x02, 0x09, 0x00, 0x00, 0x02, 0x02, 0x01, 0x00, 0x02, 0x05, 0x05, 0x00, 0x03, 0x07, 0x01, 0x01
        /*0010*/ 	.byte	0x02, 0x03, 0x00, 0x00, 0x02, 0x06, 0x01, 0x00, 0x04, 0x0b, 0x08, 0x00, 0x01, 0x00, 0x00, 0x00
        /*0020*/ 	.byte	0x00, 0x00, 0x00, 0x00


//--------------------- .nv.info._Z12doRushLarsenPdiPKd --------------------------
	.section	.nv.info._Z12doRushLarsenPdiPKd,"",@"SHT_CUDA_INFO"
	.sectionflags	@""
	.align	4


	//----- nvinfo : EIATTR_CUDA_API_VERSION
	.align		4
        /*0000*/ 	.byte	0x04, 0x37
        /*0002*/ 	.short	(.L_9 - .L_8)
.L_8:
        /*0004*/ 	.word	0x00000082


	//----- nvinfo : EIATTR_KPARAM_INFO
	.align		4
.L_9:
        /*0008*/ 	.byte	0x04, 0x17
        /*000a*/ 	.short	(.L_11 - .L_10)
.L_10:
        /*000c*/ 	.word	0x00000000
        /*0010*/ 	.short	0x0002
        /*0012*/ 	.short	0x0010
        /*0014*/ 	.byte	0x00, 0xf5, 0x21, 0x00


	//----- nvinfo : EIATTR_KPARAM_INFO
	.align		4
.L_11:
        /*0018*/ 	.byte	0x04, 0x17
        /*001a*/ 	.short	(.L_13 - .L_12)
.L_12:
        /*001c*/ 	.word	0x00000000
        /*0020*/ 	.short	0x0001
        /*0022*/ 	.short	0x0008
        /*0024*/ 	.byte	0x00, 0xf0, 0x11, 0x00


	//----- nvinfo : EIATTR_KPARAM_INFO
	.align		4
.L_13:
        /*0028*/ 	.byte	0x04, 0x17
        /*002a*/ 	.short	(.L_15 - .L_14)
.L_14:
        /*002c*/ 	.word	0x00000000
        /*0030*/ 	.short	0x0000
        /*0032*/ 	.short	0x0000
        /*0034*/ 	.byte	0x00, 0xf5, 0x21, 0x00


	//----- nvinfo : EIATTR_SPARSE_MMA_MASK
	.align		4
.L_15:
        /*0038*/ 	.byte	0x03, 0x50
        /*003a*/ 	.short	0x0000


	//----- nvinfo : EIATTR_MAXREG_COUNT
	.align		4
        /*003c*/ 	.byte	0x03, 0x1b
        /*003e*/ 	.short	0x00ff


	//----- nvinfo : EIATTR_MERCURY_ISA_VERSION
	.align		4
        /*0040*/ 	.byte	0x03, 0x5f
        /*0042*/ 	.short	0x0101


	//----- nvinfo : EIATTR_VRC_CTA_INIT_COUNT
	.align		4
        /*0044*/ 	.byte	0x02, 0x4a
	.zero		1
	.zero		1


	//----- nvinfo : EIATTR_EXIT_INSTR_OFFSETS
	.align		4
        /*0048*/ 	.byte	0x04, 0x1c
        /*004a*/ 	.short	(.L_17 - .L_16)


	//   ....[0]....
.L_16:
        /*004c*/ 	.word	0x00000070


	//   ....[1]....
        /*0050*/ 	.word	0x00000c20


	//----- nvinfo : EIATTR_CRS_STACK_SIZE
	.align		4
.L_17:
        /*0054*/ 	.byte	0x04, 0x1e
        /*0056*/ 	.short	(.L_19 - .L_18)
.L_18:
        /*0058*/ 	.word	0x00000000


	//----- nvinfo : EIATTR_CBANK_PARAM_SIZE
	.align		4
.L_19:
        /*005c*/ 	.byte	0x03, 0x19
        /*005e*/ 	.short	0x0018


	//----- nvinfo : EIATTR_PARAM_CBANK
	.align		4
        /*0060*/ 	.byte	0x04, 0x0a
        /*0062*/ 	.short	(.L_21 - .L_20)
	.align		4
.L_20:
        /*0064*/ 	.word	index@(.nv.constant0._Z12doRushLarsenPdiPKd)
        /*0068*/ 	.short	0x0380
        /*006a*/ 	.short	0x0018


	//----- nvinfo : EIATTR_SW_WAR
	.align		4
.L_21:
        /*006c*/ 	.byte	0x04, 0x36
        /*006e*/ 	.short	(.L_23 - .L_22)
.L_22:
        /*0070*/ 	.word	0x00000008
.L_23:


//--------------------- .nv.callgraph             --------------------------
	.section	.nv.callgraph,"",@"SHT_CUDA_CALLGRAPH"
	.align	4
	.sectionentsize	8
	.align		4
        /*0000*/ 	.word	0x00000000
	.align		4
        /*0004*/ 	.word	0xffffffff
	.align		4
        /*0008*/ 	.word	0x00000000
	.align		4
        /*000c*/ 	.word	0xfffffffe
	.align		4
        /*0010*/ 	.word	0x00000000
	.align		4
        /*0014*/ 	.word	0xfffffffd
	.align		4
        /*0018*/ 	.word	0x00000000
	.align		4
        /*001c*/ 	.word	0xfffffffc


//--------------------- .text._Z12doRushLarsenPdiPKd --------------------------
	.section	.text._Z12doRushLarsenPdiPKd,"ax",@progbits
	.align	128
        .global         _Z12doRushLarsenPdiPKd
        .type           _Z12doRushLarsenPdiPKd,@function
        .size           _Z12doRushLarsenPdiPKd,(.L_x_10 - _Z12doRushLarsenPdiPKd)
        .other          _Z12doRushLarsenPdiPKd,@"STO_CUDA_ENTRY STV_DEFAULT"
_Z12doRushLarsenPdiPKd:
.text._Z12doRushLarsenPdiPKd:
[----:B------:R-:W-:Y:S01]  /*0000*/  LDC R1, c[0x0][0x37c] ;  /* 0x0000df00ff017b82 */ /* 0x000fe20000000800 */
[----:B------:R-:W0:Y:S07]  /*0010*/  S2R R3, SR_TID.X ;  /* 0x0000000000037919 */ /* 0x000e2e0000002100 */
[----:B------:R-:W0:Y:S01]  /*0020*/  S2UR UR4, SR_CTAID.X ;  /* 0x00000000000479c3 */ /* 0x000e220000002500 */
[----:B------:R-:W1:Y:S07]  /*0030*/  LDCU UR5, c[0x0][0x388] ;  /* 0x00007100ff0577ac */ /* 0x000e6e0008000800 */
[----:B------:R-:W0:Y:S02]  /*0040*/  LDC R0, c[0x0][0x360] ;  /* 0x0000d800ff007b82 */ /* 0x000e240000000800 */
[----:B0-----:R-:W-:-:S05]  /*0050*/  IMAD R0, R0, UR4, R3 ;  /* 0x0000000400007c24 */ /* 0x001fca000f8e0203 */
[----:B-1----:R-:W-:-:S13]  /*0060*/  ISETP.GT.AND P0, PT, R0, UR5, PT ;  /* 0x0000000500007c0c */ /* 0x002fda000bf04270 */
[----:B------:R-:W-:Y:S05]  /*0070*/  @P0 EXIT ;  /* 0x000000000000094d */ /* 0x000fea0003800000 */
[----:B------:R-:W0:Y:S01]  /*0080*/  LDC.64 R4, c[0x0][0x390] ;  /* 0x0000e400ff047b82 */ /* 0x000e220000000a00 */
[----:B------:R-:W1:Y:S01]  /*0090*/  LDCU.64 UR4, c[0x0][0x358] ;  /* 0x00006b00ff0477ac */ /* 0x000e620008000a00 */
[----:B0-----:R-:W-:-:S06]  /*00a0*/  IMAD.WIDE R4, R0, 0x8, R4 ;  /* 0x0000000800047825 */ /* 0x001fcc00078e0204 */
[----:B-1----:R-:W2:Y:S01]  /*00b0*/  LDG.E.64 R4, desc[UR4][R4.64] ;  /* 0x0000000404047981 */ /* 0x002ea2000c1e1b00 */
[----:B------:R-:W-:Y:S01]  /*00c0*/  UMOV UR6, 0x26c0bbb8 ;  /* 0x26c0bbb800067882 */ /* 0x000fe20000000000 */
[----:B------:R-:W-:Y:S01]  /*00d0*/  UMOV UR7, 0x3c489605 ;  /* 0x3c48960500077882 */ /* 0x000fe20000000000 */
[----:B------:R-:W-:Y:S01]  /*00e0*/  IMAD.MOV.U32 R8, RZ, RZ, 0x1 ;  /* 0x00000001ff087424 */ /* 0x000fe200078e00ff */
[----:B------:R-:W-:Y:S01]  /*00f0*/  BSSY.RECONVERGENT B0, `(.L_x_0) ;  /* 0x0000039000007945 */ /* 0x000fe20003800200 */
[----:B--2---:R-:W-:Y:S01]  /*0100*/  DFMA R2, RZ, R4, -UR6 ;  /* 0x80000006ff027e2b */ /* 0x004fe20008000004 */
[----:B------:R-:W-:Y:S01]  /*0110*/  UMOV UR6, 0xbfb3e256 ;  /* 0xbfb3e25600067882 */ /* 0x000fe20000000000 */
[----:B------:R-:W-:-:S06]  /*0120*/  UMOV UR7, 0x3ca48d42 ;  /* 0x3ca48d4200077882 */ /* 0x000fcc0000000000 */
[----:B------:R-:W-:Y:S01]  /*0130*/  DFMA R2, R4, R2, UR6 ;  /* 0x0000000604027e2b */ /* 0x000fe20008000002 */
[----:B------:R-:W-:Y:S01]  /*0140*/  UMOV UR6, 0x1a4aa92d ;  /* 0x1a4aa92d00067882 */ /* 0x000fe20000000000 */
[----:B------:R-:W-:-:S06]  /*0150*/  UMOV UR7, 0x3d014a10 ;  /* 0x3d014a1000077882 */ /* 0x000fcc0000000000 */
[----:B------:R-:W-:Y:S01]  /*0160*/  DFMA R2, R4, R2, UR6 ;  /* 0x0000000604027e2b */ /* 0x000fe20008000002 */
[----:B------:R-:W-:Y:S01]  /*0170*/  UMOV UR6, 0x8b9a3900 ;  /* 0x8b9a390000067882 */ /* 0x000fe20000000000 */
[----:B------:R-:W-:-:S06]  /*0180*/  UMOV UR7, 0x3d5df932 ;  /* 0x3d5df93200077882 */ /* 0x000fcc0000000000 */
[----:B------:R-:W-:Y:S01]  /*0190*/  DFMA R2, R4, R2, -UR6 ;  /* 0x8000000604027e2b */ /* 0x000fe20008000002 */
[----:B------:R-:W-:Y:S01]  /*01a0*/  UMOV UR6, 0xffab04d4 ;  /* 0xffab04d400067882 */ /* 0x000fe20000000000 */
[----:B------:R-:W-:-:S06]  /*01b0*/  UMOV UR7, 0x3dadd92e ;  /* 0x3dadd92e00077882 */ /* 0x000fcc0000000000 */
[----:B------:R-:W-:Y:S01]  /*01c0*/  DFMA R2, R4, R2, -UR6 ;  /* 0x8000000604027e2b */ /* 0x000fe20008000002 */
        /* <DEDUP_REMOVED lines=14> */
[C---:B------:R-:W-:Y:S02]  /*02b0*/  DFMA R6, R4.reuse, R2, 1 ;  /* 0x3ff000000406742b */ /* 0x040fe40000000002 */
[----:B------:R-:W-:Y:S01]  /*02c0*/  DFMA R2, RZ, R4, UR6 ;  /* 0x00000006ff027e2b */ /* 0x000fe20008000004 */
[----:B------:R-:W-:Y:S01]  /*02d0*/  UMOV UR6, 0xdeae3f3f ;  /* 0xdeae3f3f00067882 */ /* 0x000fe20000000000 */
[----:B------:R-:W-:Y:S02]  /*02e0*/  UMOV UR7, 0x3ed28579 ;  /* 0x3ed2857900077882 */ /* 0x000fe40000000000 */
[----:B------:R-:W0:Y:S04]  /*02f0*/  MUFU.RCP64H R9, R7 ;  /* 0x0000000700097308 */ /* 0x000e280000001800 */
[----:B------:R-:W-:Y:S01]  /*0300*/  DFMA R2, R4, R2, UR6 ;  /* 0x0000000604027e2b */ /* 0x000fe20008000002 */
[----:B------:R-:W-:Y:S01]  /*0310*/  UMOV UR6, 0x46d92a14 ;  /* 0x46d92a1400067882 */ /* 0x000fe20000000000 */
[----:B------:R-:W-:-:S06]  /*0320*/  UMOV UR7, 0x3f44c683 ;  /* 0x3f44c68300077882 */ /* 0x000fcc0000000000 */
[----:B------:R-:W-:Y:S01]  /*0330*/  DFMA R2, R4, R2, UR6 ;  /* 0x0000000604027e2b */ /* 0x000fe20008000002 */
[----:B------:R-:W-:Y:S01]  /*0340*/  UMOV UR6, 0x795498af ;  /* 0x795498af00067882 */ /* 0x000fe20000000000 */
[----:B------:R-:W-:Y:S01]  /*0350*/  UMOV UR7, 0x3fa4e71c ;  /* 0x3fa4e71c00077882 */ /* 0x000fe20000000000 */
[----:B0-----:R-:W-:-:S05]  /*0360*/  DFMA R10, -R6, R8, 1 ;  /* 0x3ff00000060a742b */ /* 0x001fca0000000108 */
[----:B------:R-:W-:Y:S01]  /*0370*/  DFMA R2, R4, R2, UR6 ;  /* 0x0000000604027e2b */ /* 0x000fe20008000002 */
[----:B------:R-:W-:Y:S01]  /*0380*/  UMOV UR6, 0xf04a458b ;  /* 0xf04a458b00067882 */ /* 0x000fe20000000000 */
[----:B------:R-:W-:Y:S01]  /*0390*/  UMOV UR7, 0x3fefe1dc ;  /* 0x3fefe1dc00077882 */ /* 0x000fe20000000000 */
[----:B------:R-:W-:-:S08]  /*03a0*/  DFMA R10, R10, R10, R10 ;  /* 0x0000000a0a0a722b */ /* 0x000fd0000000000a */
[----:B------:R-:W-:Y:S02]  /*03b0*/  DFMA R10, R8, R10, R8 ;  /* 0x0000000a080a722b */ /* 0x000fe40000000008 */
[----:B------:R-:W-:-:S06]  /*03c0*/  DFMA R8, R4, R2, UR6 ;  /* 0x0000000604087e2b */ /* 0x000fcc0008000002 */
[----:B------:R-:W-:-:S04]  /*03d0*/  DFMA R12, -R6, R10, 1 ;  /* 0x3ff00000060c742b */ /* 0x000fc8000000010a */
[----:B------:R-:W-:-:S04]  /*03e0*/  FSETP.GEU.AND P1, PT, |R9|, 6.5827683646048100446e-37, PT ;  /* 0x036000000900780b */ /* 0x000fc80003f2e200 */
[----:B------:R-:W-:-:S08]  /*03f0*/  DFMA R12, R10, R12, R10 ;  /* 0x0000000c0a0c722b */ /* 0x000fd0000000000a */
[----:B------:R-:W-:-:S08]  /*0400*/  DMUL R2, R8, R12 ;  /* 0x0000000c08027228 */ /* 0x000fd00000000000 */
[----:B------:R-:W-:-:S08]  /*0410*/  DFMA R10, -R6, R2, R8 ;  /* 0x00000002060a722b */ /* 0x000fd00000000108 */
[----:B------:R-:W-:-:S10]  /*0420*/  DFMA R2, R12, R10, R2 ;  /* 0x0000000a0c02722b */ /* 0x000fd40000000002 */
[----:B------:R-:W-:-:S05]  /*0430*/  FFMA R10, RZ, R7, R3 ;  /* 0x00000007ff0a7223 */ /* 0x000fca0000000003 */
[----:B------:R-:W-:-:S13]  /*0440*/  FSETP.GT.AND P0, PT, |R10|, 1.469367938527859385e-39, PT ;  /* 0x001000000a00780b */ /* 0x000fda0003f04200 */
[----:B------:R-:W-:Y:S05]  /*0450*/  @P0 BRA P1, `(.L_x_1) ;  /* 0x0000000000080947 */ /* 0x000fea0000800000 */
[----:B------:R-:W-:-:S07]  /*0460*/  MOV R12, 0x480 ;  /* 0x00000480000c7802 */ /* 0x000fce0000000f00 */
[----:B------:R-:W-:Y:S05]  /*0470*/  CALL.REL.NOINC `($__internal_0_$__cuda_sm20_div_rn_f64_full) ;  /* 0x0000000400ec7944 */ /* 0x000fea0003c00000 */
.L_x_1:
[----:B------:R-:W-:Y:S05]  /*0480*/  BSYNC.RECONVERGENT B0 ;  /* 0x0000000000007941 */ /* 0x000fea0003800200 */
.L_x_0:
[----:B------:R-:W0:Y:S02]  /*0490*/  LDC.64 R6, c[0x0][0x380] ;  /* 0x0000e000ff067b82 */ /* 0x000e240000000a00 */
[----:B0-----:R-:W-:-:S05]  /*04a0*/  IMAD.WIDE R6, R0, 0x8, R6 ;  /* 0x0000000800067825 */ /* 0x001fca00078e0206 */
[----:B------:R-:W2:Y:S01]  /*04b0*/  LDG.E.64 R8, desc[UR4][R6.64] ;  /* 0x0000000406087981 */ /* 0x000ea2000c1e1b00 */
[----:B------:R-:W-:Y:S01]  /*04c0*/  UMOV UR6, 0x20c04185 ;  /* 0x20c0418500067882 */ /* 0x000fe20000000000 */
[----:B------:R-:W-:Y:S01]  /*04d0*/  UMOV UR7, 0x39de4ce2 ;  /* 0x39de4ce200077882 */ /* 0x000fe20000000000 */
[----:B------:R-:W-:Y:S01]  /*04e0*/  BSSY.RECONVERGENT B0, `(.L_x_2) ;  /* 0x0000070000007945 */ /* 0x000fe20003800200 */
[----:B------:R-:W-:Y:S01]  /*04f0*/  DFMA R10, RZ, R4, -UR6 ;  /* 0x80000006ff0a7e2b */ /* 0x000fe20008000004 */
        /* <DEDUP_REMOVED lines=52> */
[----:B------:R-:W-:Y:S01]  /*0840*/  IMAD.MOV.U32 R10, RZ, RZ, 0x652b82fe ;  /* 0x652b82feff0a7424 */ /* 0x000fe200078e00ff */
[----:B------:R-:W-:Y:S01]  /*0850*/  UMOV UR7, 0x3fe62e42 ;  /* 0x3fe62e4200077882 */ /* 0x000fe20000000000 */
[----:B------:R-:W-:-:S04]  /*0860*/  IMAD.MOV.U32 R11, RZ, RZ, 0x3ff71547 ;  /* 0x3ff71547ff0b7424 */ /* 0x000fc800078e00ff */
[----:B------:R-:W-:Y:S02]  /*0870*/  DADD R16, -RZ, -R4 ;  /* 0x00000000ff107229 */ /* 0x000fe40000000904 */
[----:B------:R-:W-:-:S08]  /*0880*/  DFMA R10, R4, -R10, 6.75539944105574400000e+15 ;  /* 0x43380000040a742b */ /* 0x000fd0000000080a */
[----:B------:R-:W-:Y:S01]  /*0890*/  DADD R12, R10, -6.75539944105574400000e+15 ;  /* 0xc33800000a0c7429 */ /* 0x000fe20000000000 */
[----:B------:R-:W-:-:S07]  /*08a0*/  FSETP.GEU.AND P0, PT, |R17|, 4.1917929649353027344, PT ;  /* 0x4086232b1100780b */ /* 0x000fce0003f0e200 */
[----:B------:R-:W-:Y:S01]  /*08b0*/  DFMA R14, R12, -UR6, -R4 ;  /* 0x800000060c0e7c2b */ /* 0x000fe20008000804 */
[----:B------:R-:W-:Y:S01]  /*08c0*/  UMOV UR6, 0x3b39803f ;  /* 0x3b39803f00067882 */ /* 0x000fe20000000000 */
[----:B------:R-:W-:-:S06]  /*08d0*/  UMOV UR7, 0x3c7abc9e ;  /* 0x3c7abc9e00077882 */ /* 0x000fcc0000000000 */
[----:B------:R-:W-:Y:S01]  /*08e0*/  DFMA R12, R12, -UR6, R14 ;  /* 0x800000060c0c7c2b */ /* 0x000fe2000800000e */
[----:B------:R-:W-:Y:S01]  /*08f0*/  UMOV UR6, 0x69ce2bdf ;  /* 0x69ce2bdf00067882 */ /* 0x000fe20000000000 */
[----:B------:R-:W-:Y:S01]  /*0900*/  IMAD.MOV.U32 R14, RZ, RZ, -0x35dec16 ;  /* 0xfca213eaff0e7424 */ /* 0x000fe200078e00ff */
[----:B------:R-:W-:Y:S01]  /*0910*/  UMOV UR7, 0x3e5ade15 ;  /* 0x3e5ade1500077882 */ /* 0x000fe20000000000 */
[----:B------:R-:W-:-:S06]  /*0920*/  IMAD.MOV.U32 R15, RZ, RZ, 0x3e928af3 ;  /* 0x3e928af3ff0f7424 */ /* 0x000fcc00078e00ff */
[----:B------:R-:W-:Y:S01]  /*0930*/  DFMA R14, R12, UR6, R14 ;  /* 0x000000060c0e7c2b */ /* 0x000fe2000800000e */
        /* <DEDUP_REMOVED lines=23> */
[----:B------:R-:W-:-:S08]  /*0ab0*/  DFMA R14, R12, R14, UR6 ;  /* 0x000000060c0e7e2b */ /* 0x000fd0000800000e */
[----:B------:R-:W-:-:S08]  /*0ac0*/  DFMA R14, R12, R14, 1 ;  /* 0x3ff000000c0e742b */ /* 0x000fd0000000000e */
[----:B------:R-:W-:-:S10]  /*0ad0*/  DFMA R14, R12, R14, 1 ;  /* 0x3ff000000c0e742b */ /* 0x000fd4000000000e */
[----:B------:R-:W-:Y:S02]  /*0ae0*/  IMAD R13, R10, 0x100000, R15 ;  /* 0x001000000a0d7824 */ /* 0x000fe400078e020f */
[----:B------:R-:W-:Y:S01]  /*0af0*/  IMAD.MOV.U32 R12, RZ, RZ, R14 ;  /* 0x000000ffff0c7224 */ /* 0x000fe200078e000e */
[----:B--2---:R-:W-:Y:S01]  /*0b00*/  DADD R2, -R8, R2 ;  /* 0x0000000008027229 */ /* 0x004fe20000000102 */
[----:B------:R-:W-:Y:S10]  /*0b10*/  @!P0 BRA `(.L_x_3) ;  /* 0x0000000000308947 */ /* 0x000ff40003800000 */
[----:B------:R-:W-:Y:S01]  /*0b20*/  FSETP.GEU.AND P1, PT, |R17|, 4.2275390625, PT ;  /* 0x408748001100780b */ /* 0x000fe20003f2e200 */
[C---:B------:R-:W-:Y:S02]  /*0b30*/  DADD R12, -R4.reuse, +INF ;  /* 0x7ff00000040c7429 */ /* 0x040fe40000000100 */
[----:B------:R-:W-:-:S08]  /*0b40*/  DSETP.GT.AND P0, PT, R4, RZ, PT ;  /* 0x000000ff0400722a */ /* 0x000fd00003f04000 */
[----:B------:R-:W-:Y:S02]  /*0b50*/  FSEL R12, R12, RZ, !P0 ;  /* 0x000000ff0c0c7208 */ /* 0x000fe40004000000 */
[----:B------:R-:W-:Y:S02]  /*0b60*/  @!P1 LEA.HI R0, R10, R10, RZ, 0x1 ;  /* 0x0000000a0a009211 */ /* 0x000fe400078f08ff */
[----:B------:R-:W-:Y:S02]  /*0b70*/  FSEL R13, R13, RZ, !P0 ;  /* 0x000000ff0d0d7208 */ /* 0x000fe40004000000 */
[----:B------:R-:W-:-:S05]  /*0b80*/  @!P1 SHF.R.S32.HI R5, RZ, 0x1, R0 ;  /* 0x00000001ff059819 */ /* 0x000fca0000011400 */
[----:B------:R-:W-:Y:S02]  /*0b90*/  @!P1 IMAD.IADD R4, R10, 0x1, -R5 ;  /* 0x000000010a049824 */ /* 0x000fe400078e0a05 */
[----:B------:R-:W-:-:S03]  /*0ba0*/  @!P1 IMAD R15, R5, 0x100000, R15 ;  /* 0x00100000050f9824 */ /* 0x000fc600078e020f */
[----:B------:R-:W-:Y:S01]  /*0bb0*/  @!P1 LEA R5, R4, 0x3ff00000, 0x14 ;  /* 0x3ff0000004059811 */ /* 0x000fe200078ea0ff */
[----:B------:R-:W-:-:S06]  /*0bc0*/  @!P1 IMAD.MOV.U32 R4, RZ, RZ, RZ ;  /* 0x000000ffff049224 */ /* 0x000fcc00078e00ff */
[----:B------:R-:W-:-:S11]  /*0bd0*/  @!P1 DMUL R12, R14, R4 ;  /* 0x000000040e0c9228 */ /* 0x000fd60000000000 */
.L_x_3:
[----:B------:R-:W-:Y:S05]  /*0be0*/  BSYNC.RECONVERGENT B0 ;  /* 0x0000000000007941 */ /* 0x000fea0003800200 */
.L_x_2:
[----:B------:R-:W-:-:S08]  /*0bf0*/  DADD R12, -R12, 1 ;  /* 0x3ff000000c0c7429 */ /* 0x000fd00000000100 */
[----:B------:R-:W-:-:S07]  /*0c00*/  DFMA R2, R12, R2, R8 ;  /* 0x000000020c02722b */ /* 0x000fce0000000008 */
[----:B------:R-:W-:Y:S01]  /*0c10*/  STG.E.64 desc[UR4][R6.64], R2 ;  /* 0x0000000206007986 */ /* 0x000fe2000c101b04 */
[----:B------:R-:W-:Y:S05]  /*0c20*/  EXIT ;  /* 0x000000000000794d */ /* 0x000fea0003800000 */
        .weak           $__internal_0_$__cuda_sm20_div_rn_f64_full
        .type           $__internal_0_$__cuda_sm20_div_rn_f64_full,@function
        .size           $__internal_0_$__cuda_sm20_div_rn_f64_full,(.L_x_10 - $__internal_0_$__cuda_sm20_div_rn_f64_full)
$__internal_0_$__cuda_sm20_div_rn_f64_full:
[C---:B------:R-:W-:Y:S01]  /*0c30*/  FSETP.GEU.AND P0, PT, |R7|.reuse, 1.469367938527859385e-39, PT ;  /* 0x001000000700780b */ /* 0x040fe20003f0e200 */
[----:B------:R-:W-:Y:S01]  /*0c40*/  IMAD.MOV.U32 R10, RZ, RZ, 0x1 ;  /* 0x00000001ff0a7424 */ /* 0x000fe200078e00ff */
[----:B------:R-:W-:Y:S01]  /*0c50*/  LOP3.LUT R2, R7, 0x800fffff, RZ, 0xc0, !PT ;  /* 0x800fffff07027812 */ /* 0x000fe200078ec0ff */
[----:B------:R-:W-:Y:S01]  /*0c60*/  BSSY.RECONVERGENT B1, `(.L_x_4) ;  /* 0x0000055000017945 */ /* 0x000fe20003800200 */
[C---:B------:R-:W-:Y:S02]  /*0c70*/  FSETP.GEU.AND P2, PT, |R9|.reuse, 1.469367938527859385e-39, PT ;  /* 0x001000000900780b */ /* 0x040fe40003f4e200 */
[----:B------:R-:W-:Y:S01]  /*0c80*/  LOP3.LUT R3, R2, 0x3ff00000, RZ, 0xfc, !PT ;  /* 0x3ff0000002037812 */ /* 0x000fe200078efcff */
[----:B------:R-:W-:Y:S01]  /*0c90*/  IMAD.MOV.U32 R2, RZ, RZ, R6 ;  /* 0x000000ffff027224 */ /* 0x000fe200078e0006 */
[----:B------:R-:W-:Y:S02]  /*0ca0*/  LOP3.LUT R13, R9, 0x7ff00000, RZ, 0xc0, !PT ;  /* 0x7ff00000090d7812 */ /* 0x000fe400078ec0ff */
[----:B------:R-:W-:-:S03]  /*0cb0*/  LOP3.LUT R16, R7, 0x7ff00000, RZ, 0xc0, !PT ;  /* 0x7ff0000007107812 */ /* 0x000fc600078ec0ff */
[----:B------:R-:W-:Y:S01]  /*0cc0*/  @!P0 DMUL R2, R6, 8.98846567431157953865e+307 ;  /* 0x7fe0000006028828 */ /* 0x000fe20000000000 */
[----:B------:R-:W-:-:S03]  /*0cd0*/  ISETP.GE.U32.AND P1, PT, R13, R16, PT ;  /* 0x000000100d00720c */ /* 0x000fc60003f26070 */
[----:B------:R-:W-:Y:S02]  /*0ce0*/  @!P2 LOP3.LUT R20, R7, 0x7ff00000, RZ, 0xc0, !PT ;  /* 0x7ff000000714a812 */ /* 0x000fe400078ec0ff */
[----:B------:R-:W0:Y:S02]  /*0cf0*/  MUFU.RCP64H R11, R3 ;  /* 0x00000003000b7308 */ /* 0x000e240000001800 */
[----:B------:R-:W-:Y:S01]  /*0d00*/  @!P2 ISETP.GE.U32.AND P3, PT, R13, R20, PT ;  /* 0x000000140d00a20c */ /* 0x000fe20003f66070 */
[----:B------:R-:W-:Y:S01]  /*0d10*/  @!P2 IMAD.MOV.U32 R20, RZ, RZ, RZ ;  /* 0x000000ffff14a224 */ /* 0x000fe200078e00ff */
[----:B0-----:R-:W-:-:S08]  /*0d20*/  DFMA R14, R10, -R2, 1 ;  /* 0x3ff000000a0e742b */ /* 0x001fd00000000802 */
[----:B------:R-:W-:Y:S01]  /*0d30*/  DFMA R18, R14, R14, R14 ;  /* 0x0000000e0e12722b */ /* 0x000fe2000000000e */
[----:B------:R-:W-:-:S05]  /*0d40*/  IMAD.MOV.U32 R14, RZ, RZ, 0x1ca00000 ;  /* 0x1ca00000ff0e7424 */ /* 0x000fca00078e00ff */
[C---:B------:R-:W-:Y:S02]  /*0d50*/  @!P2 SEL R15, R14.reuse, 0x63400000, !P3 ;  /* 0x634000000e0fa807 */ /* 0x040fe40005800000 */
[----:B------:R-:W-:Y:S01]  /*0d60*/  DFMA R18, R10, R18, R10 ;  /* 0x000000120a12722b */ /* 0x000fe2000000000a */
[----:B------:R-:W-:Y:S01]  /*0d70*/  SEL R11, R14, 0x63400000, !P1 ;  /* 0x634000000e0b7807 */ /* 0x000fe20004800000 */
[----:B------:R-:W-:Y:S01]  /*0d80*/  IMAD.MOV.U32 R10, RZ, RZ, R8 ;  /* 0x000000ffff0a7224 */ /* 0x000fe200078e0008 */
[--C-:B------:R-:W-:Y:S02]  /*0d90*/  @!P2 LOP3.LUT R15, R15, 0x80000000, R9.reuse, 0xf8, !PT ;  /* 0x800000000f0fa812 */ /* 0x100fe400078ef809 */
[----:B------:R-:W-:Y:S02]  /*0da0*/  LOP3.LUT R11, R11, 0x800fffff, R9, 0xf8, !PT ;  /* 0x800fffff0b0b7812 */ /* 0x000fe400078ef809 */
[----:B------:R-:W-:Y:S01]  /*0db0*/  @!P2 LOP3.LUT R21, R15, 0x100000, RZ, 0xfc, !PT ;  /* 0x001000000f15a812 */ /* 0x000fe200078efcff */
[----:B------:R-:W-:-:S05]  /*0dc0*/  DFMA R22, R18, -R2, 1 ;  /* 0x3ff000001216742b */ /* 0x000fca0000000802 */
[----:B------:R-:W-:-:S03]  /*0dd0*/  @!P2 DFMA R10, R10, 2, -R20 ;  /* 0x400000000a0aa82b */ /* 0x000fc60000000814 */
[----:B------:R-:W-:Y:S01]  /*0de0*/  DFMA R18, R18, R22, R18 ;  /* 0x000000161212722b */ /* 0x000fe20000000012 */
[----:B------:R-:W-:Y:S02]  /*0df0*/  IMAD.MOV.U32 R23, RZ, RZ, R13 ;  /* 0x000000ffff177224 */ /* 0x000fe400078e000d */
[----:B------:R-:W-:Y:S01]  /*0e00*/  IMAD.MOV.U32 R22, RZ, RZ, R16 ;  /* 0x000000ffff167224 */ /* 0x000fe200078e0010 */
[----:B------:R-:W-:-:S03]  /*0e10*/  @!P0 LOP3.LUT R22, R3, 0x7ff00000, RZ, 0xc0, !PT ;  /* 0x7ff0000003168812 */ /* 0x000fc600078ec0ff */
[----:B------:R-:W-:Y:S01]  /*0e20*/  @!P2 LOP3.LUT R23, R11, 0x7ff00000, RZ, 0xc0, !PT ;  /* 0x7ff000000b17a812 */ /* 0x000fe200078ec0ff */
[----:B------:R-:W-:Y:S01]  /*0e30*/  DMUL R20, R18, R10 ;  /* 0x0000000a12147228 */ /* 0x000fe20000000000 */
[----:B------:R-:W-:-:S03]  /*0e40*/  VIADD R24, R22, 0xffffffff ;  /* 0xffffffff16187836 */ /* 0x000fc60000000000 */
[----:B------:R-:W-:-:S04]  /*0e50*/  VIADD R15, R23, 0xffffffff ;  /* 0xffffffff170f7836 */ /* 0x000fc80000000000 */
[----:B------:R-:W-:Y:S01]  /*0e60*/  DFMA R16, R20, -R2, R10 ;  /* 0x800000021410722b */ /* 0x000fe2000000000a */
[----:B------:R-:W-:-:S04]  /*0e70*/  ISETP.GT.U32.AND P0, PT, R15, 0x7feffffe, PT ;  /* 0x7feffffe0f00780c */ /* 0x000fc80003f04070 */
[----:B------:R-:W-:-:S03]  /*0e80*/  ISETP.GT.U32.OR P0, PT, R24, 0x7feffffe, P0 ;  /* 0x7feffffe1800780c */ /* 0x000fc60000704470 */
[----:B------:R-:W-:-:S10]  /*0e90*/  DFMA R16, R18, R16, R20 ;  /* 0x000000101210722b */ /* 0x000fd40000000014 */
[----:B------:R-:W-:Y:S05]  /*0ea0*/  @P0 BRA `(.L_x_5) ;  /* 0x00000000006c0947 */ /* 0x000fea0003800000 */
[----:B------:R-:W-:-:S04]  /*0eb0*/  LOP3.LUT R18, R7, 0x7ff00000, RZ, 0xc0, !PT ;  /* 0x7ff0000007127812 */ /* 0x000fc800078ec0ff */
[CC--:B------:R-:W-:Y:S02]  /*0ec0*/  VIADDMNMX R8, R13.reuse, -R18.reuse, 0xb9600000, !PT ;  /* 0xb96000000d087446 */ /* 0x0c0fe40007800912 */
[----:B------:R-:W-:Y:S02]  /*0ed0*/  ISETP.GE.U32.AND P0, PT, R13, R18, PT ;  /* 0x000000120d00720c */ /* 0x000fe40003f06070 */
[----:B------:R-:W-:Y:S02]  /*0ee0*/  VIMNMX R8, PT, PT, R8, 0x46a00000, PT ;  /* 0x46a0000008087848 */ /* 0x000fe40003fe0100 */
[----:B------:R-:W-:-:S05]  /*0ef0*/  SEL R13, R14, 0x63400000, !P0 ;  /* 0x634000000e0d7807 */ /* 0x000fca0004000000 */
[----:B------:R-:W-:Y:S02]  /*0f00*/  IMAD.IADD R13, R8, 0x1, -R13 ;  /* 0x00000001080d7824 */ /* 0x000fe400078e0a0d */
[----:B------:R-:W-:Y:S02]  /*0f10*/  IMAD.MOV.U32 R8, RZ, RZ, RZ ;  /* 0x000000ffff087224 */ /* 0x000fe400078e00ff */
[----:B------:R-:W-:-:S06]  /*0f20*/  VIADD R9, R13, 0x7fe00000 ;  /* 0x7fe000000d097836 */ /* 0x000fcc0000000000 */
[----:B------:R-:W-:-:S10]  /*0f30*/  DMUL R14, R16, R8 ;  /* 0x00000008100e7228 */ /* 0x000fd40000000000 */
[----:B------:R-:W-:-:S13]  /*0f40*/  FSETP.GTU.AND P0, PT, |R15|, 1.469367938527859385e-39, PT ;  /* 0x001000000f00780b */ /* 0x000fda0003f0c200 */
[----:B------:R-:W-:Y:S05]  /*0f50*/  @P0 BRA `(.L_x_6) ;  /* 0x0000000000940947 */ /* 0x000fea0003800000 */
[----:B------:R-:W-:Y:S01]  /*0f60*/  DFMA R2, R16, -R2, R10 ;  /* 0x800000021002722b */ /* 0x000fe2000000000a */
[----:B------:R-:W-:-:S09]  /*0f70*/  IMAD.MOV.U32 R8, RZ, RZ, RZ ;  /* 0x000000ffff087224 */ /* 0x000fd200078e00ff */
[C---:B------:R-:W-:Y:S02]  /*0f80*/  FSETP.NEU.AND P0, PT, R3.reuse, RZ, PT ;  /* 0x000000ff0300720b */ /* 0x040fe40003f0d000 */
[----:B------:R-:W-:-:S04]  /*0f90*/  LOP3.LUT R7, R3, 0x80000000, R7, 0x48, !PT ;  /* 0x8000000003077812 */ /* 0x000fc800078e4807 */
[----:B------:R-:W-:-:S07]  /*0fa0*/  LOP3.LUT R9, R7, R9, RZ, 0xfc, !PT ;  /* 0x0000000907097212 */ /* 0x000fce00078efcff */
[----:B------:R-:W-:Y:S05]  /*0fb0*/  @!P0 BRA `(.L_x_6) ;  /* 0x00000000007c8947 */ /* 0x000fea0003800000 */
[----:B------:R-:W-:Y:S01]  /*0fc0*/  IMAD.MOV R3, RZ, RZ, -R13 ;  /* 0x000000ffff037224 */ /* 0x000fe200078e0a0d */
[----:B------:R-:W-:Y:S01]  /*0fd0*/  DMUL.RP R8, R16, R8 ;  /* 0x0000000810087228 */ /* 0x000fe20000008000 */
[----:B------:R-:W-:Y:S01]  /*0fe0*/  IMAD.MOV.U32 R2, RZ, RZ, RZ ;  /* 0x000000ffff027224 */ /* 0x000fe200078e00ff */
[----:B------:R-:W-:-:S05]  /*0ff0*/  IADD3 R13, PT, PT, -R13, -0x43300000, RZ ;  /* 0xbcd000000d0d7810 */ /* 0x000fca0007ffe1ff */
[----:B------:R-:W-:-:S03]  /*1000*/  DFMA R2, R14, -R2, R16 ;  /* 0x800000020e02722b */ /* 0x000fc60000000010 */
[----:B------:R-:W-:-:S07]  /*1010*/  LOP3.LUT R7, R9, R7, RZ, 0x3c, !PT ;  /* 0x0000000709077212 */ /* 0x000fce00078e3cff */
[----:B------:R-:W-:-:S04]  /*1020*/  FSETP.NEU.AND P0, PT, |R3|, R13, PT ;  /* 0x0000000d0300720b */ /* 0x000fc80003f0d200 */
[----:B------:R-:W-:Y:S02]  /*1030*/  FSEL R14, R8, R14, !P0 ;  /* 0x0000000e080e7208 */ /* 0x000fe40004000000 */
[----:B------:R-:W-:Y:S01]  /*1040*/  FSEL R15, R7, R15, !P0 ;  /* 0x0000000f070f7208 */ /* 0x000fe20004000000 */
[----:B------:R-:W-:Y:S06]  /*1050*/  BRA `(.L_x_6) ;  /* 0x0000000000547947 */ /* 0x000fec0003800000 */
.L_x_5:
[----:B------:R-:W-:-:S14]  /*1060*/  DSETP.NAN.AND P0, PT, R8, R8, PT ;  /* 0x000000080800722a */ /* 0x000fdc0003f08000 */
[----:B------:R-:W-:Y:S05]  /*1070*/  @P0 BRA `(.L_x_7) ;  /* 0x0000000000440947 */ /* 0x000fea0003800000 */
[----:B------:R-:W-:-:S14]  /*1080*/  DSETP.NAN.AND P0, PT, R6, R6, PT ;  /* 0x000000060600722a */ /* 0x000fdc0003f08000 */
[----:B------:R-:W-:Y:S05]  /*1090*/  @P0 BRA `(.L_x_8) ;  /* 0x0000000000300947 */ /* 0x000fea0003800000 */
[----:B------:R-:W-:Y:S01]  /*10a0*/  ISETP.NE.AND P0, PT, R23, R22, PT ;  /* 0x000000161700720c */ /* 0x000fe20003f05270 */
[----:B------:R-:W-:Y:S02]  /*10b0*/  IMAD.MOV.U32 R14, RZ, RZ, 0x0 ;  /* 0x00000000ff0e7424 */ /* 0x000fe400078e00ff */
[----:B------:R-:W-:-:S10]  /*10c0*/  IMAD.MOV.U32 R15, RZ, RZ, -0x80000 ;  /* 0xfff80000ff0f7424 */ /* 0x000fd400078e00ff */
[----:B------:R-:W-:Y:S05]  /*10d0*/  @!P0 BRA `(.L_x_6) ;  /* 0x0000000000348947 */ /* 0x000fea0003800000 */
[----:B------:R-:W-:Y:S02]  /*10e0*/  ISETP.NE.AND P0, PT, R23, 0x7ff00000, PT ;  /* 0x7ff000001700780c */ /* 0x000fe40003f05270 */
[----:B------:R-:W-:Y:S02]  /*10f0*/  LOP3.LUT R15, R9, 0x80000000, R7, 0x48, !PT ;  /* 0x80000000090f7812 */ /* 0x000fe400078e4807 */
[----:B------:R-:W-:-:S13]  /*1100*/  ISETP.EQ.OR P0, PT, R22, RZ, !P0 ;  /* 0x000000ff1600720c */ /* 0x000fda0004702670 */
[----:B------:R-:W-:Y:S01]  /*1110*/  @P0 LOP3.LUT R2, R15, 0x7ff00000, RZ, 0xfc, !PT ;  /* 0x7ff000000f020812 */ /* 0x000fe200078efcff */
[----:B------:R-:W-:Y:S02]  /*1120*/  @!P0 IMAD.MOV.U32 R14, RZ, RZ, RZ ;  /* 0x000000ffff0e8224 */ /* 0x000fe400078e00ff */
[----:B------:R-:W-:Y:S02]  /*1130*/  @P0 IMAD.MOV.U32 R14, RZ, RZ, RZ ;  /* 0x000000ffff0e0224 */ /* 0x000fe400078e00ff */
[----:B------:R-:W-:Y:S01]  /*1140*/  @P0 IMAD.MOV.U32 R15, RZ, RZ, R2 ;  /* 0x000000ffff0f0224 */ /* 0x000fe200078e0002 */
[----:B------:R-:W-:Y:S06]  /*1150*/  BRA `(.L_x_6) ;  /* 0x0000000000147947 */ /* 0x000fec0003800000 */
.L_x_8:
[----:B------:R-:W-:Y:S01]  /*1160*/  LOP3.LUT R15, R7, 0x80000, RZ, 0xfc, !PT ;  /* 0x00080000070f7812 */ /* 0x000fe200078efcff */
[----:B------:R-:W-:Y:S01]  /*1170*/  IMAD.MOV.U32 R14, RZ, RZ, R6 ;  /* 0x000000ffff0e7224 */ /* 0x000fe200078e0006 */
[----:B------:R-:W-:Y:S06]  /*1180*/  BRA `(.L_x_6) ;  /* 0x0000000000087947 */ /* 0x000fec0003800000 */
.L_x_7:
[----:B------:R-:W-:Y:S01]  /*1190*/  LOP3.LUT R15, R9, 0x80000, RZ, 0xfc, !PT ;  /* 0x00080000090f7812 */ /* 0x000fe200078efcff */
[----:B------:R-:W-:-:S07]  /*11a0*/  IMAD.MOV.U32 R14, RZ, RZ, R8 ;  /* 0x000000ffff0e7224 */ /* 0x000fce00078e0008 */
.L_x_6:
[----:B------:R-:W-:Y:S05]  /*11b0*/  BSYNC.RECONVERGENT B1 ;  /* 0x0000000000017941 */ /* 0x000fea0003800200 */
.L_x_4:
[----:B------:R-:W-:Y:S02]  /*11c0*/  IMAD.MOV.U32 R13, RZ, RZ, 0x0 ;  /* 0x00000000ff0d7424 */ /* 0x000fe400078e00ff */
[----:B------:R-:W-:Y:S02]  /*11d0*/  IMAD.MOV.U32 R2, RZ, RZ, R14 ;  /* 0x000000ffff027224 */ /* 0x000fe400078e000e */
[----:B------:R-:W-:Y:S01]  /*11e0*/  IMAD.MOV.U32 R3, RZ, RZ, R15 ;  /* 0x000000ffff037224 */ /* 0x000fe200078e000f */
[----:B------:R-:W-:Y:S06]  /*11f0*/  RET.REL.NODEC R12 `(_Z12doRushLarsenPdiPKd) ;  /* 0xffffffec0c807950 */ /* 0x000fec0003c3ffff */
.L_x_9:
[----:B------:R-:W-:-:S00]  /*1200*/  BRA `(.L_x_9) ;  /* 0xfffffffc00fc7947 */ /* 0x000fc0000383ffff */
[----:B------:R-:W-:-:S00]  /*1210*/  NOP ;  /* 0x0000000000007918 */ /* 0x000fc00000000000 */
        /* <DEDUP_REMOVED lines=14> */
.L_x_10:


//--------------------- .nv.shared.reserved.0     --------------------------
	.section	.nv.shared.reserved.0,"aw",@nobits
	.weak		__nv_reservedSMEM_offset_0_alias
	.size		__nv_reservedSMEM_offset_0_alias, 0, 64
	.other		__nv_reservedSMEM_offset_0_alias,@"STO_CUDA_RESERVED_SHARED STV_DEFAULT"
__nv_reservedSMEM_offset_0_alias:
	.zero		0
	.zero		64


//--------------------- .nv.constant0._Z12doRushLarsenPdiPKd --------------------------
	.section	.nv.constant0._Z12doRushLarsenPdiPKd,"a",@progbits
	.sectionflags	@""
	.align	4
.nv.constant0._Z12doRushLarsenPdiPKd:
	.zero		920


//--------------------- SYMBOLS --------------------------

	.type		.nv.reservedSmem.offset0,@object
	.size		.nv.reservedSmem.offset0,0x4
